	.headerflags	@"EF_CUDA_TEXMODE_UNIFIED EF_CUDA_64BIT_ADDRESS EF_CUDA_ACCELERATORS EF_CUDA_SM90 EF_CUDA_VIRTUAL_SM(EF_CUDA_SM90)"
	.elftype	@"ET_EXEC"


//--------------------- .nv.info                  --------------------------
	.section	.nv.info,"",@"SHT_CUDA_INFO"
	.align	4


	//----- nvinfo : EIATTR_REGCOUNT
	.align		4
        /*0000*/ 	.byte	0x04, 0x2f
        /*0002*/ 	.short	(.L_1 - .L_0)
	.align		4
.L_0:
        /*0004*/ 	.word	index@(triton_poi_fused_cat_15)
        /*0008*/ 	.word	0x00000016


	//----- nvinfo : EIATTR_MIN_STACK_SIZE
	.align		4
.L_1:
        /*000c*/ 	.byte	0x04, 0x12
        /*000e*/ 	.short	(.L_3 - .L_2)
	.align		4
.L_2:
        /*0010*/ 	.word	index@(triton_poi_fused_cat_15)
        /*0014*/ 	.word	0x00000000


	//----- nvinfo : EIATTR_FRAME_SIZE
	.align		4
.L_3:
        /*0018*/ 	.byte	0x04, 0x11
        /*001a*/ 	.short	(.L_5 - .L_4)
	.align		4
.L_4:
        /*001c*/ 	.word	index@(triton_poi_fused_cat_15)
        /*0020*/ 	.word	0x00000000


	//----- nvinfo : EIATTR_MIN_STACK_SIZE
	.align		4
.L_5:
        /*0024*/ 	.byte	0x04, 0x12
        /*0026*/ 	.short	(.L_7 - .L_6)
	.align		4
.L_6:
        /*0028*/ 	.word	index@(triton_poi_fused_cat_15)
        /*002c*/ 	.word	0x00000000
.L_7:


//--------------------- .nv.info.triton_poi_fused_cat_15 --------------------------
	.section	.nv.info.triton_poi_fused_cat_15,"",@"SHT_CUDA_INFO"
	.sectionflags	@""
	.align	4


	//----- nvinfo : EIATTR_CUDA_API_VERSION
	.align		4
        /*0000*/ 	.byte	0x04, 0x37
        /*0002*/ 	.short	(.L_9 - .L_8)
.L_8:
        /*0004*/ 	.word	0x0000007c


	//----- nvinfo : EIATTR_KPARAM_INFO
	.align		4
.L_9:
        /*0008*/ 	.byte	0x04, 0x17
        /*000a*/ 	.short	(.L_11 - .L_10)
.L_10:
        /*000c*/ 	.word	0x00000000
        /*0010*/ 	.short	0x0005
        /*0012*/ 	.short	0x0028
        /*0014*/ 	.byte	0x00, 0xf0, 0x11, 0x00


	//----- nvinfo : EIATTR_KPARAM_INFO
	.align		4
.L_11:
        /*0018*/ 	.byte	0x04, 0x17
        /*001a*/ 	.short	(.L_13 - .L_12)
.L_12:
        /*001c*/ 	.word	0x00000000
        /*0020*/ 	.short	0x0004
        /*0022*/ 	.short	0x0020
        /*0024*/ 	.byte	0x00, 0xf4, 0x21, 0x00


	//----- nvinfo : EIATTR_KPARAM_INFO
	.align		4
.L_13:
        /*0028*/ 	.byte	0x04, 0x17
        /*002a*/ 	.short	(.L_15 - .L_14)
.L_14:
        /*002c*/ 	.word	0x00000000
        /*0030*/ 	.short	0x0003
        /*0032*/ 	.short	0x0018
        /*0034*/ 	.byte	0x00, 0xf4, 0x21, 0x00


	//----- nvinfo : EIATTR_KPARAM_INFO
	.align		4
.L_15:
        /*0038*/ 	.byte	0x04, 0x17
        /*003a*/ 	.short	(.L_17 - .L_16)
.L_16:
        /*003c*/ 	.word	0x00000000
        /*0040*/ 	.short	0x0002
        /*0042*/ 	.short	0x0010
        /*0044*/ 	.byte	0x00, 0xf4, 0x21, 0x00


	//----- nvinfo : EIATTR_KPARAM_INFO
	.align		4
.L_17:
        /*0048*/ 	.byte	0x04, 0x17
        /*004a*/ 	.short	(.L_19 - .L_18)
.L_18:
        /*004c*/ 	.word	0x00000000
        /*0050*/ 	.short	0x0001
        /*0052*/ 	.short	0x0008
        /*0054*/ 	.byte	0x00, 0xf4, 0x21, 0x00


	//----- nvinfo : EIATTR_KPARAM_INFO
	.align		4
.L_19:
        /*0058*/ 	.byte	0x04, 0x17
        /*005a*/ 	.short	(.L_21 - .L_20)
.L_20:
        /*005c*/ 	.word	0x00000000
        /*0060*/ 	.short	0x0000
        /*0062*/ 	.short	0x0000
        /*0064*/ 	.byte	0x00, 0xf4, 0x21, 0x00


	//----- nvinfo : EIATTR_SPARSE_MMA_MASK
	.align		4
.L_21:
        /*0068*/ 	.byte	0x03, 0x50
        /*006a*/ 	.short	0x0000


	//----- nvinfo : EIATTR_MAXREG_COUNT
	.align		4
        /*006c*/ 	.byte	0x03, 0x1b
        /*006e*/ 	.short	0x00ff


	//----- nvinfo : EIATTR_EXIT_INSTR_OFFSETS
	.align		4
        /*0070*/ 	.byte	0x04, 0x1c
        /*0072*/ 	.short	(.L_23 - .L_22)


	//   ....[0]....
.L_22:
        /*0074*/ 	.word	0x000004a0


	//   ....[1]....
        /*0078*/ 	.word	0x000004c0


	//----- nvinfo : EIATTR_REQNTID
	.align		4
.L_23:
        /*007c*/ 	.byte	0x04, 0x10
        /*007e*/ 	.short	(.L_25 - .L_24)
.L_24:
        /*0080*/ 	.word	0x00000100
        /*0084*/ 	.word	0x00000001
        /*0088*/ 	.word	0x00000001


	//----- nvinfo : EIATTR_CBANK_PARAM_SIZE
	.align		4
.L_25:
        /*008c*/ 	.byte	0x03, 0x19
        /*008e*/ 	.short	0x002c


	//----- nvinfo : EIATTR_PARAM_CBANK
	.align		4
        /*0090*/ 	.byte	0x04, 0x0a
        /*0092*/ 	.short	(.L_27 - .L_26)
	.align		4
.L_26:
        /*0094*/ 	.word	index@(.nv.constant0.triton_poi_fused_cat_15)
        /*0098*/ 	.short	0x0210
        /*009a*/ 	.short	0x002c


	//----- nvinfo : EIATTR_SW_WAR
	.align		4
.L_27:
        /*009c*/ 	.byte	0x04, 0x36
        /*009e*/ 	.short	(.L_29 - .L_28)
.L_28:
        /*00a0*/ 	.word	0x00000008
.L_29:


//--------------------- .nv.callgraph             --------------------------
	.section	.nv.callgraph,"",@"SHT_CUDA_CALLGRAPH"
	.align	4
	.sectionentsize	8
	.align		4
        /*0000*/ 	.word	0x00000000
	.align		4
        /*0004*/ 	.word	0xffffffff
	.align		4
        /*0008*/ 	.word	0x00000000
	.align		4
        /*000c*/ 	.word	0xfffffffe
	.align		4
        /*0010*/ 	.word	0x00000000
	.align		4
        /*0014*/ 	.word	0xfffffffd
	.align		4
        /*0018*/ 	.word	0x00000000
	.align		4
        /*001c*/ 	.word	0xfffffffc


//--------------------- .text.triton_poi_fused_cat_15 --------------------------
	.section	.text.triton_poi_fused_cat_15,"ax",@progbits
	.align	128
        .global         triton_poi_fused_cat_15
        .type           triton_poi_fused_cat_15,@function
        .size           triton_poi_fused_cat_15,(.L_x_1 - triton_poi_fused_cat_15)
        .other          triton_poi_fused_cat_15,@"STO_CUDA_ENTRY STV_DEFAULT"
triton_poi_fused_cat_15:
.text.triton_poi_fused_cat_15:
[----:B------:R-:W0:Y:S02]  /*0000*/  LDC R1, c[0x0][0x28] ;  /* 0x00000a00ff017b82 */ /* 0x000e240000000800 */
[----:B------:R-:W1:Y:S01]  /*0010*/  S2R R0, SR_TID.X ;  /* 0x0000000000007919 */ /* 0x000e620000002100 */
[----:B------:R-:W2:Y:S01]  /*0020*/  LDC.64 R10, c[0x0][0x210] ;  /* 0x00008400ff0a7b82 */ /* 0x000ea20000000a00 */
[----:B------:R-:W-:Y:S01]  /*0030*/  ULDC.64 UR4, c[0x0][0x220] ;  /* 0x0000880000047ab9 */ /* 0x000fe20000000a00 */
[----:B------:R-:W3:Y:S06]  /*0040*/  S2R R3, SR_CTAID.X ;  /* 0x0000000000037919 */ /* 0x000eec0000002500 */
[----:B------:R-:W4:Y:S01]  /*0050*/  LDC.64 R6, c[0x0][0x228] ;  /* 0x00008a00ff067b82 */ /* 0x000f220000000a00 */
[----:B-1----:R-:W-:-:S05]  /*0060*/  IMAD.SHL.U32 R0, R0, 0x2, RZ ;  /* 0x0000000200007824 */ /* 0x002fca00078e00ff */
[----:B------:R-:W-:-:S05]  /*0070*/  LOP3.LUT R0, R0, 0x1fe, RZ, 0xc0, !PT ;  /* 0x000001fe00007812 */ /* 0x000fca00078ec0ff */
[----:B---3--:R-:W-:-:S05]  /*0080*/  IMAD R0, R3, 0x200, R0 ;  /* 0x0000020003007824 */ /* 0x008fca00078e0200 */
[----:B------:R-:W-:Y:S02]  /*0090*/  SHF.R.S32.HI R3, RZ, 0x1f, R0 ;  /* 0x0000001fff037819 */ /* 0x000fe40000011400 */
[----:B------:R-:W-:Y:S02]  /*00a0*/  ISETP.GE.AND P0, PT, R0, 0x3e0400, PT ;  /* 0x003e04000000780c */ /* 0x000fe40003f06270 */
[----:B------:R-:W-:-:S04]  /*00b0*/  LEA.HI R3, R3, R0, RZ, 0x8 ;  /* 0x0000000003037211 */ /* 0x000fc800078f40ff */
[----:B------:R-:W-:Y:S02]  /*00c0*/  LOP3.LUT R5, R3, 0xffffff00, RZ, 0xc0, !PT ;  /* 0xffffff0003057812 */ /* 0x000fe400078ec0ff */
[----:B------:R-:W-:Y:S02]  /*00d0*/  SHF.R.S32.HI R4, RZ, 0x8, R3 ;  /* 0x00000008ff047819 */ /* 0x000fe40000011403 */
[----:B------:R-:W1:Y:S01]  /*00e0*/  LDC.64 R2, c[0x0][0x218] ;  /* 0x00008600ff027b82 */ /* 0x000e620000000a00 */
[----:B------:R-:W-:Y:S02]  /*00f0*/  IMAD.IADD R15, R0, 0x1, -R5 ;  /* 0x00000001000f7824 */ /* 0x000fe400078e0a05 */
[----:B------:R-:W-:-:S03]  /*0100*/  IMAD.SHL.U32 R8, R4, 0x80, RZ ;  /* 0x0000008004087824 */ /* 0x000fc600078e00ff */
[C---:B------:R-:W-:Y:S01]  /*0110*/  ISETP.GE.AND P1, PT, R15.reuse, 0x80, PT ;  /* 0x000000800f00780c */ /* 0x040fe20003f26270 */
[--C-:B------:R-:W-:Y:S01]  /*0120*/  IMAD.IADD R5, R15, 0x1, R8.reuse ;  /* 0x000000010f057824 */ /* 0x100fe200078e0208 */
[----:B------:R-:W-:Y:S02]  /*0130*/  SHF.R.S32.HI R12, RZ, 0x1f, R8 ;  /* 0x0000001fff0c7819 */ /* 0x000fe40000011408 */
[----:B------:R-:W-:Y:S01]  /*0140*/  ISETP.LT.AND P2, PT, R0, 0x3e0400, !P1 ;  /* 0x003e04000000780c */ /* 0x000fe20004f41270 */
[----:B--2---:R-:W-:Y:S01]  /*0150*/  IMAD.WIDE R10, R5, 0x4, R10 ;  /* 0x00000004050a7825 */ /* 0x004fe200078e020a */
[----:B------:R-:W-:Y:S02]  /*0160*/  IADD3 R14, P3, R15, R8, RZ ;  /* 0x000000080f0e7210 */ /* 0x000fe40007f7e0ff */
[----:B------:R-:W-:Y:S02]  /*0170*/  CS2R R4, SRZ ;  /* 0x0000000000047805 */ /* 0x000fe4000001ff00 */
[----:B------:R-:W-:-:S02]  /*0180*/  CS2R R8, SRZ ;  /* 0x0000000000087805 */ /* 0x000fc4000001ff00 */
[C---:B------:R-:W-:Y:S02]  /*0190*/  LEA.HI.X.SX32 R17, R15.reuse, R12, 0x1, P3 ;  /* 0x0000000c0f117211 */ /* 0x040fe400018f0eff */
[C---:B------:R-:W-:Y:S02]  /*01a0*/  LEA R16, P4, R14.reuse, UR4, 0x2 ;  /* 0x000000040e107c11 */ /* 0x040fe4000f8810ff */
[C---:B------:R-:W-:Y:S02]  /*01b0*/  ISETP.GT.AND P3, PT, R15.reuse, 0x7f, !P0 ;  /* 0x0000007f0f00780c */ /* 0x040fe40004764270 */
[----:B------:R-:W-:Y:S01]  /*01c0*/  LEA.HI.X R17, R14, UR5, R17, 0x2, P4 ;  /* 0x000000050e117c11 */ /* 0x000fe2000a0f1411 */
[----:B------:R-:W-:Y:S01]  /*01d0*/  ULDC.64 UR4, c[0x0][0x208] ;  /* 0x0000820000047ab9 */ /* 0x000fe20000000a00 */
[C---:B-1----:R-:W-:Y:S01]  /*01e0*/  IMAD.WIDE R12, R15.reuse, 0x4, R2 ;  /* 0x000000040f0c7825 */ /* 0x042fe200078e0202 */
[----:B------:R-:W2:Y:S03]  /*01f0*/  @P2 LDG.E.EL.64 R8, desc[UR4][R10.64] ;  /* 0x000000040a082981 */ /* 0x000ea6000c2e1b00 */
[----:B----4-:R-:W-:Y:S01]  /*0200*/  IMAD.WIDE R14, R15, 0x4, R6 ;  /* 0x000000040f0e7825 */ /* 0x010fe200078e0206 */
[----:B------:R-:W3:Y:S01]  /*0210*/  @P2 LDG.E.EL.64 R4, desc[UR4][R12.64] ;  /* 0x000000040c042981 */ /* 0x000ee2000c2e1b00 */
[----:B------:R-:W-:-:S02]  /*0220*/  CS2R R6, SRZ ;  /* 0x0000000000067805 */ /* 0x000fc4000001ff00 */
[----:B------:R-:W-:-:S04]  /*0230*/  CS2R R2, SRZ ;  /* 0x0000000000027805 */ /* 0x000fc8000001ff00 */
[----:B------:R-:W4:Y:S04]  /*0240*/  @P3 LDG.E.EL.64 R6, desc[UR4][R16.64+-0x200] ;  /* 0xfffe000410063981 */ /* 0x000f28000c2e1b00 */
[----:B------:R-:W5:Y:S01]  /*0250*/  @P3 LDG.E.EL.64 R2, desc[UR4][R14.64+-0x200] ;  /* 0xfffe00040e023981 */ /* 0x000f62000c2e1b00 */
[----:B---3--:R-:W-:Y:S02]  /*0260*/  SEL R19, R5, RZ, P2 ;  /* 0x000000ff05137207 */ /* 0x008fe40001000000 */
[----:B------:R-:W-:Y:S02]  /*0270*/  SEL R4, R4, RZ, P2 ;  /* 0x000000ff04047207 */ /* 0x000fe40001000000 */
[----:B--2---:R-:W-:Y:S02]  /*0280*/  SEL R5, R8, RZ, P2 ;  /* 0x000000ff08057207 */ /* 0x004fe40001000000 */
[----:B------:R-:W-:-:S03]  /*0290*/  SEL R8, R9, RZ, P2 ;  /* 0x000000ff09087207 */ /* 0x000fc60001000000 */
[----:B------:R-:W-:Y:S01]  /*02a0*/  FADD R5, R5, R4 ;  /* 0x0000000405057221 */ /* 0x000fe20000000000 */
[----:B----4-:R-:W-:Y:S01]  /*02b0*/  SEL R9, R6, RZ, P3 ;  /* 0x000000ff06097207 */ /* 0x010fe20001800000 */
[----:B------:R-:W-:Y:S01]  /*02c0*/  FADD R8, R8, R19 ;  /* 0x0000001308087221 */ /* 0x000fe20000000000 */
[----:B-----5:R-:W-:Y:S02]  /*02d0*/  SEL R2, R2, RZ, P3 ;  /* 0x000000ff02027207 */ /* 0x020fe40001800000 */
[----:B------:R-:W-:Y:S02]  /*02e0*/  SEL R6, R7, RZ, P3 ;  /* 0x000000ff07067207 */ /* 0x000fe40001800000 */
[----:B------:R-:W-:Y:S02]  /*02f0*/  FSETP.GTU.AND P2, PT, R5, RZ, PT ;  /* 0x000000ff0500720b */ /* 0x000fe40003f4c000 */
[----:B------:R-:W-:Y:S01]  /*0300*/  SEL R3, R3, RZ, P3 ;  /* 0x000000ff03037207 */ /* 0x000fe20001800000 */
[----:B------:R-:W-:Y:S01]  /*0310*/  FADD R4, R9, R2 ;  /* 0x0000000209047221 */ /* 0x000fe20000000000 */
[----:B------:R-:W-:-:S02]  /*0320*/  FSEL R7, R5, RZ, P2 ;  /* 0x000000ff05077208 */ /* 0x000fc40001000000 */
[----:B------:R-:W-:Y:S01]  /*0330*/  FSETP.GTU.AND P2, PT, R8, RZ, PT ;  /* 0x000000ff0800720b */ /* 0x000fe20003f4c000 */
[----:B------:R-:W-:Y:S01]  /*0340*/  FADD R5, R6, R3 ;  /* 0x0000000306057221 */ /* 0x000fe20000000000 */
[----:B------:R-:W-:Y:S01]  /*0350*/  FSETP.GEU.AND P5, PT, R7, 6, PT ;  /* 0x40c000000700780b */ /* 0x000fe20003fae000 */
[----:B------:R-:W1:Y:S01]  /*0360*/  LDC.64 R2, c[0x0][0x230] ;  /* 0x00008c00ff027b82 */ /* 0x000e620000000a00 */
[----:B------:R-:W-:Y:S02]  /*0370*/  FSEL R8, R8, RZ, P2 ;  /* 0x000000ff08087208 */ /* 0x000fe40001000000 */
[----:B------:R-:W-:Y:S02]  /*0380*/  FSETP.GTU.AND P3, PT, R4, RZ, PT ;  /* 0x000000ff0400720b */ /* 0x000fe40003f6c000 */
[----:B------:R-:W-:Y:S02]  /*0390*/  FSETP.GTU.AND P2, PT, R5, RZ, PT ;  /* 0x000000ff0500720b */ /* 0x000fe40003f4c000 */
[----:B------:R-:W-:-:S02]  /*03a0*/  FSETP.GEU.AND P4, PT, R8, 6, PT ;  /* 0x40c000000800780b */ /* 0x000fc40003f8e000 */
[----:B------:R-:W-:Y:S02]  /*03b0*/  FSEL R4, R4, RZ, P3 ;  /* 0x000000ff04047208 */ /* 0x000fe40001800000 */
[----:B------:R-:W-:Y:S02]  /*03c0*/  FSEL R5, R5, RZ, P2 ;  /* 0x000000ff05057208 */ /* 0x000fe40001000000 */
[----:B------:R-:W-:Y:S02]  /*03d0*/  FSETP.NAN.AND P6, PT, R7, R7, PT ;  /* 0x000000070700720b */ /* 0x000fe40003fc8000 */
[----:B------:R-:W-:Y:S02]  /*03e0*/  FSETP.GEU.AND P2, PT, R4, 6, PT ;  /* 0x40c000000400780b */ /* 0x000fe40003f4e000 */
[----:B------:R-:W-:Y:S02]  /*03f0*/  FSETP.GEU.AND P3, PT, R5, 6, PT ;  /* 0x40c000000500780b */ /* 0x000fe40003f6e000 */
[----:B------:R-:W-:-:S02]  /*0400*/  @P5 FSEL R7, R7, 6, P6 ;  /* 0x40c0000007075808 */ /* 0x000fc40003000000 */
[----:B------:R-:W-:-:S04]  /*0410*/  FSETP.NAN.AND P5, PT, R8, R8, PT ;  /* 0x000000080800720b */ /* 0x000fc80003fa8000 */
[----:B------:R-:W-:Y:S02]  /*0420*/  @P4 FSEL R8, R8, 6, P5 ;  /* 0x40c0000008084808 */ /* 0x000fe40002800000 */
[C---:B------:R-:W-:Y:S02]  /*0430*/  FSETP.NAN.AND P4, PT, R4.reuse, R4, PT ;  /* 0x000000040400720b */ /* 0x040fe40003f88000 */
[C---:B------:R-:W-:Y:S02]  /*0440*/  FSETP.NAN.AND P5, PT, R5.reuse, R5, PT ;  /* 0x000000050500720b */ /* 0x040fe40003fa8000 */
[----:B------:R-:W-:Y:S02]  /*0450*/  @P2 FSEL R4, R4, 6, P4 ;  /* 0x40c0000004042808 */ /* 0x000fe40002000000 */
[----:B------:R-:W-:Y:S01]  /*0460*/  @P3 FSEL R5, R5, 6, P5 ;  /* 0x40c0000005053808 */ /* 0x000fe20002800000 */
[----:B-1----:R-:W-:Y:S01]  /*0470*/  IMAD.WIDE R2, R0, 0x4, R2 ;  /* 0x0000000400027825 */ /* 0x002fe200078e0202 */
[----:B------:R-:W-:-:S02]  /*0480*/  FSEL R4, R7, R4, !P1 ;  /* 0x0000000407047208 */ /* 0x000fc40004800000 */
[----:B------:R-:W-:Y:S01]  /*0490*/  FSEL R5, R8, R5, !P1 ;  /* 0x0000000508057208 */ /* 0x000fe20004800000 */
[----:B------:R-:W-:Y:S06]  /*04a0*/  @P0 EXIT ;  /* 0x000000000000094d */ /* 0x000fec0003800000 */
[----:B------:R-:W-:Y:S01]  /*04b0*/  STG.E.64 desc[UR4][R2.64], R4 ;  /* 0x0000000402007986 */ /* 0x000fe2000c101b04 */
[----:B------:R-:W-:Y:S05]  /*04c0*/  EXIT ;  /* 0x000000000000794d */ /* 0x000fea0003800000 */
.L_x_0:
[----:B------:R-:W-:-:S00]  /*04d0*/  BRA `(.L_x_0) ;  /* 0xfffffffc00fc7947 */ /* 0x000fc0000383ffff */
[----:B------:R-:W-:-:S00]  /*04e0*/  NOP ;  /* 0x0000000000007918 */ /* 0x000fc00000000000 */
        /* <DEDUP_REMOVED lines=9> */
.L_x_1:


//--------------------- .nv.constant0.triton_poi_fused_cat_15 --------------------------
	.section	.nv.constant0.triton_poi_fused_cat_15,"a",@progbits
	.sectionflags	@""
	.align	4
.nv.constant0.triton_poi_fused_cat_15:
	.zero		572
